//
// Generated by NVIDIA NVVM Compiler
//
// Compiler Build ID: CL-36424714
// Cuda compilation tools, release 13.0, V13.0.88
// Based on NVVM 20.0.0
//

.version 9.0
.target sm_100
.address_size 64

	// .globl	_Z4move4View

.visible .entry _Z4move4View(
	.param .align 8 .b8 _Z4move4View_param_0[32]
)
{
	.reg .pred 	%p<2>;
	.reg .b32 	%r<6>;
	.reg .b64 	%rd<12>;
	.reg .b64 	%fd<11>;

	ld.param.u64 	%rd3, [_Z4move4View_param_0+24];
	ld.param.u64 	%rd2, [_Z4move4View_param_0+16];
	ld.param.u64 	%rd1, [_Z4move4View_param_0+8];
	ld.param.u32 	%r2, [_Z4move4View_param_0];
	mov.u32 	%r3, %ctaid.x;
	mov.u32 	%r4, %ntid.x;
	mov.u32 	%r5, %tid.x;
	mad.lo.s32 	%r1, %r3, %r4, %r5;
	setp.ge.s32 	%p1, %r1, %r2;
	@%p1 bra 	$L__BB0_2;
	cvta.to.global.u64 	%rd4, %rd1;
	mul.wide.s32 	%rd5, %r1, 24;
	add.s64 	%rd6, %rd4, %rd5;
	cvta.to.global.u64 	%rd7, %rd2;
	add.s64 	%rd8, %rd7, %rd5;
	cvta.to.global.u64 	%rd9, %rd3;
	mul.wide.s32 	%rd10, %r1, 8;
	add.s64 	%rd11, %rd9, %rd10;
	ld.global.f64 	%fd1, [%rd11];
	ld.global.f64 	%fd2, [%rd8];
	ld.global.f64 	%fd3, [%rd6];
	fma.rn.f64 	%fd4, %fd1, %fd2, %fd3;
	st.global.f64 	[%rd6], %fd4;
	ld.global.f64 	%fd5, [%rd8+8];
	ld.global.f64 	%fd6, [%rd6+8];
	fma.rn.f64 	%fd7, %fd1, %fd5, %fd6;
	st.global.f64 	[%rd6+8], %fd7;
	ld.global.f64 	%fd8, [%rd8+16];
	ld.global.f64 	%fd9, [%rd6+16];
	fma.rn.f64 	%fd10, %fd1, %fd8, %fd9;
	st.global.f64 	[%rd6+16], %fd10;
$L__BB0_2:
	ret;

}


// ===== COMPILED SASS (sm_100) =====

	.target	sm_100

	.elftype	@"ET_EXEC"


//--------------------- .note.nv.tkinfo           --------------------------
	.section	.note.nv.tkinfo,"",@"SHT_NOTE"
	.sectionflags	@"SHF_NOTE_NV_TKINFO"
	.tkinfo
        /*0018*/ 	.word	0x00000002
        /*0030*/ 	.string	""
        /*0030*/ 	.string	"ptxas"
        /*0030*/ 	.string	"Cuda compilation tools, release 13.0, V13.0.88"
        /*0030*/ 	.string	"Build cuda_13.0.r13.0/compiler.36424714_0"
        /*0030*/ 	.string	"-arch sm_100 -m 64 "



//--------------------- .note.nv.cuinfo           --------------------------
	.section	.note.nv.cuinfo,"",@"SHT_NOTE"
	.sectionflags	@"SHF_NOTE_NV_CUINFO"
        /*0018*/ 	.short	0x0002
        /*001a*/ 	.short	0x0064
        /*001c*/ 	.short	0x0082
	.zero		2


//--------------------- .nv.info                  --------------------------
	.section	.nv.info,"",@"SHT_CUDA_INFO"
	.align	4


	//----- nvinfo : EIATTR_REGCOUNT
	.align		4
        /*0000*/ 	.byte	0x04, 0x2f
        /*0002*/ 	.short	(.L_1 - .L_0)
	.align		4
.L_0:
        /*0004*/ 	.word	index@(_Z4move4View)
        /*0008*/ 	.word	0x00000012


	//----- nvinfo : EIATTR_FRAME_SIZE
	.align		4
.L_1:
        /*000c*/ 	.byte	0x04, 0x11
        /*000e*/ 	.short	(.L_3 - .L_2)
	.align		4
.L_2:
        /*0010*/ 	.word	index@(_Z4move4View)
        /*0014*/ 	.word	0x00000000


	//----- nvinfo : EIATTR_MIN_STACK_SIZE
	.align		4
.L_3:
        /*0018*/ 	.byte	0x04, 0x12
        /*001a*/ 	.short	(.L_5 - .L_4)
	.align		4
.L_4:
        /*001c*/ 	.word	index@(_Z4move4View)
        /*0020*/ 	.word	0x00000000
.L_5:


//--------------------- .nv.compat                --------------------------
	.section	.nv.compat,"",@"SHT_CUDA_COMPAT_INFO"
	.align	4
        /*0000*/ 	.byte	0x02, 0x09, 0x00, 0x00, 0x02, 0x02, 0x01, 0x00, 0x02, 0x05, 0x05, 0x00, 0x03, 0x07, 0x01, 0x01
        /*0010*/ 	.byte	0x02, 0x03, 0x00, 0x00, 0x02, 0x06, 0x01, 0x00, 0x04, 0x0b, 0x08, 0x00, 0x01, 0x00, 0x00, 0x00
        /*0020*/ 	.byte	0x00, 0x00, 0x00, 0x00


//--------------------- .nv.info._Z4move4View     --------------------------
	.section	.nv.info._Z4move4View,"",@"SHT_CUDA_INFO"
	.sectionflags	@""
	.align	4


	//----- nvinfo : EIATTR_CUDA_API_VERSION
	.align		4
        /*0000*/ 	.byte	0x04, 0x37
        /*0002*/ 	.short	(.L_7 - .L_6)
.L_6:
        /*0004*/ 	.word	0x00000082


	//----- nvinfo : EIATTR_KPARAM_INFO
	.align		4
.L_7:
        /*0008*/ 	.byte	0x04, 0x17
        /*000a*/ 	.short	(.L_9 - .L_8)
.L_8:
        /*000c*/ 	.word	0x00000000
        /*0010*/ 	.short	0x0000
        /*0012*/ 	.short	0x0000
        /*0014*/ 	.byte	0x00, 0xf0, 0x81, 0x00


	//----- nvinfo : EIATTR_SPARSE_MMA_MASK
	.align		4
.L_9:
        /*0018*/ 	.byte	0x03, 0x50
        /*001a*/ 	.short	0x0000


	//----- nvinfo : EIATTR_MAXREG_COUNT
	.align		4
        /*001c*/ 	.byte	0x03, 0x1b
        /*001e*/ 	.short	0x00ff


	//----- nvinfo : EIATTR_MERCURY_ISA_VERSION
	.align		4
        /*0020*/ 	.byte	0x03, 0x5f
        /*0022*/ 	.short	0x0101


	//----- nvinfo : EIATTR_VRC_CTA_INIT_COUNT
	.align		4
        /*0024*/ 	.byte	0x02, 0x4a
	.zero		1
	.zero		1


	//----- nvinfo : EIATTR_EXIT_INSTR_OFFSETS
	.align		4
        /*0028*/ 	.byte	0x04, 0x1c
        /*002a*/ 	.short	(.L_11 - .L_10)


	//   ....[0]....
.L_10:
        /*002c*/ 	.word	0x00000070


	//   ....[1]....
        /*0030*/ 	.word	0x000001c0


	//----- nvinfo : EIATTR_CBANK_PARAM_SIZE
	.align		4
.L_11:
        /*0034*/ 	.byte	0x03, 0x19
        /*0036*/ 	.short	0x0020


	//----- nvinfo : EIATTR_PARAM_CBANK
	.align		4
        /*0038*/ 	.byte	0x04, 0x0a
        /*003a*/ 	.short	(.L_13 - .L_12)
	.align		4
.L_12:
        /*003c*/ 	.word	index@(.nv.constant0._Z4move4View)
        /*0040*/ 	.short	0x0380
        /*0042*/ 	.short	0x0020


	//----- nvinfo : EIATTR_SW_WAR
	.align		4
.L_13:
        /*0044*/ 	.byte	0x04, 0x36
        /*0046*/ 	.short	(.L_15 - .L_14)
.L_14:
        /*0048*/ 	.word	0x00000008
.L_15:


//--------------------- .nv.callgraph             --------------------------
	.section	.nv.callgraph,"",@"SHT_CUDA_CALLGRAPH"
	.align	4
	.sectionentsize	8
	.align		4
        /*0000*/ 	.word	0x00000000
	.align		4
        /*0004*/ 	.word	0xffffffff
	.align		4
        /*0008*/ 	.word	0x00000000
	.align		4
        /*000c*/ 	.word	0xfffffffe
	.align		4
        /*0010*/ 	.word	0x00000000
	.align		4
        /*0014*/ 	.word	0xfffffffd
	.align		4
        /*0018*/ 	.word	0x00000000
	.align		4
        /*001c*/ 	.word	0xfffffffc


//--------------------- .text._Z4move4View        --------------------------
	.section	.text._Z4move4View,"ax",@progbits
	.align	128
        .global         _Z4move4View
        .type           _Z4move4View,@function
        .size           _Z4move4View,(.L_x_1 - _Z4move4View)
        .other          _Z4move4View,@"STO_CUDA_ENTRY STV_DEFAULT"
_Z4move4View:
.text._Z4move4View:
[----:B------:R-:W-:Y:S01]  /*0000*/  LDC R1, c[0x0][0x37c] ;  /* 0x0000df00ff017b82 */ /* 0x000fe20000000800 */
[----:B------:R-:W0:Y:S07]  /*0010*/  S2R R0, SR_TID.X ;  /* 0x0000000000007919 */ /* 0x000e2e0000002100 */
[----:B------:R-:W0:Y:S01]  /*0020*/  S2UR UR4, SR_CTAID.X ;  /* 0x00000000000479c3 */ /* 0x000e220000002500 */
[----:B------:R-:W1:Y:S07]  /*0030*/  LDCU UR5, c[0x0][0x380] ;  /* 0x00007000ff0577ac */ /* 0x000e6e0008000800 */
[----:B------:R-:W0:Y:S02]  /*0040*/  LDC R9, c[0x0][0x360] ;  /* 0x0000d800ff097b82 */ /* 0x000e240000000800 */
[----:B0-----:R-:W-:-:S05]  /*0050*/  IMAD R9, R9, UR4, R0 ;  /* 0x0000000409097c24 */ /* 0x001fca000f8e0200 */
[----:B-1----:R-:W-:-:S13]  /*0060*/  ISETP.GE.AND P0, PT, R9, UR5, PT ;  /* 0x0000000509007c0c */ /* 0x002fda000bf06270 */
[----:B------:R-:W-:Y:S05]  /*0070*/  @P0 EXIT ;  /* 0x000000000000094d */ /* 0x000fea0003800000 */
[----:B------:R-:W0:Y:S01]  /*0080*/  LDC.64 R6, c[0x0][0x398] ;  /* 0x0000e600ff067b82 */ /* 0x000e220000000a00 */
[----:B------:R-:W1:Y:S07]  /*0090*/  LDCU.64 UR4, c[0x0][0x358] ;  /* 0x00006b00ff0477ac */ /* 0x000e6e0008000a00 */
[----:B------:R-:W2:Y:S08]  /*00a0*/  LDC.64 R2, c[0x0][0x388] ;  /* 0x0000e200ff027b82 */ /* 0x000eb00000000a00 */
[----:B------:R-:W3:Y:S01]  /*00b0*/  LDC.64 R4, c[0x0][0x390] ;  /* 0x0000e400ff047b82 */ /* 0x000ee20000000a00 */
[----:B0-----:R-:W-:-:S06]  /*00c0*/  IMAD.WIDE R6, R9, 0x8, R6 ;  /* 0x0000000809067825 */ /* 0x001fcc00078e0206 */
[----:B-1----:R-:W4:Y:S01]  /*00d0*/  LDG.E.64 R6, desc[UR4][R6.64] ;  /* 0x0000000406067981 */ /* 0x002f22000c1e1b00 */
[----:B--2---:R-:W-:-:S05]  /*00e0*/  IMAD.WIDE R2, R9, 0x18, R2 ;  /* 0x0000001809027825 */ /* 0x004fca00078e0202 */
[----:B------:R-:W4:Y:S01]  /*00f0*/  LDG.E.64 R10, desc[UR4][R2.64] ;  /* 0x00000004020a7981 */ /* 0x000f22000c1e1b00 */
[----:B---3--:R-:W-:-:S03]  /*0100*/  IMAD.WIDE R4, R9, 0x18, R4 ;  /* 0x0000001809047825 */ /* 0x008fc600078e0204 */
[----:B------:R-:W2:Y:S04]  /*0110*/  LDG.E.64 R12, desc[UR4][R2.64+0x8] ;  /* 0x00000804020c7981 */ /* 0x000ea8000c1e1b00 */
[----:B------:R-:W4:Y:S04]  /*0120*/  LDG.E.64 R8, desc[UR4][R4.64] ;  /* 0x0000000404087981 */ /* 0x000f28000c1e1b00 */
[----:B------:R-:W3:Y:S01]  /*0130*/  LDG.E.64 R14, desc[UR4][R2.64+0x10] ;  /* 0x00001004020e7981 */ /* 0x000ee2000c1e1b00 */
[----:B----4-:R-:W-:-:S07]  /*0140*/  DFMA R8, R6, R8, R10 ;  /* 0x000000080608722b */ /* 0x010fce000000000a */
[----:B------:R-:W-:Y:S04]  /*0150*/  STG.E.64 desc[UR4][R2.64], R8 ;  /* 0x0000000802007986 */ /* 0x000fe8000c101b04 */
[----:B------:R-:W2:Y:S02]  /*0160*/  LDG.E.64 R10, desc[UR4][R4.64+0x8] ;  /* 0x00000804040a7981 */ /* 0x000ea4000c1e1b00 */
[----:B--2---:R-:W-:-:S07]  /*0170*/  DFMA R10, R6, R10, R12 ;  /* 0x0000000a060a722b */ /* 0x004fce000000000c */
[----:B------:R-:W-:Y:S04]  /*0180*/  STG.E.64 desc[UR4][R2.64+0x8], R10 ;  /* 0x0000080a02007986 */ /* 0x000fe8000c101b04 */
[----:B------:R-:W3:Y:S02]  /*0190*/  LDG.E.64 R12, desc[UR4][R4.64+0x10] ;  /* 0x00001004040c7981 */ /* 0x000ee4000c1e1b00 */
[----:B---3--:R-:W-:-:S07]  /*01a0*/  DFMA R12, R6, R12, R14 ;  /* 0x0000000c060c722b */ /* 0x008fce000000000e */
[----:B------:R-:W-:Y:S01]  /*01b0*/  STG.E.64 desc[UR4][R2.64+0x10], R12 ;  /* 0x0000100c02007986 */ /* 0x000fe2000c101b04 */
[----:B------:R-:W-:Y:S05]  /*01c0*/  EXIT ;  /* 0x000000000000794d */ /* 0x000fea0003800000 */
.L_x_0:
[----:B------:R-:W-:-:S00]  /*01d0*/  BRA `(.L_x_0) ;  /* 0xfffffffc00fc7947 */ /* 0x000fc0000383ffff */
[----:B------:R-:W-:-:S00]  /*01e0*/  NOP ;  /* 0x0000000000007918 */ /* 0x000fc00000000000 */
        /* <DEDUP_REMOVED lines=9> */
.L_x_1:


//--------------------- .nv.shared.reserved.0     --------------------------
	.section	.nv.shared.reserved.0,"aw",@nobits
	.weak		__nv_reservedSMEM_offset_0_alias
	.size		__nv_reservedSMEM_offset_0_alias, 0, 64
	.other		__nv_reservedSMEM_offset_0_alias,@"STO_CUDA_RESERVED_SHARED STV_DEFAULT"
__nv_reservedSMEM_offset_0_alias:
	.zero		0
	.zero		64


//--------------------- .nv.constant0._Z4move4View --------------------------
	.section	.nv.constant0._Z4move4View,"a",@progbits
	.sectionflags	@""
	.align	4
.nv.constant0._Z4move4View:
	.zero		928


//--------------------- SYMBOLS --------------------------

	.type		.nv.reservedSmem.offset0,@object
	.size		.nv.reservedSmem.offset0,0x4
